//
// Generated by NVIDIA NVVM Compiler
//
// Compiler Build ID: CL-36424714
// Cuda compilation tools, release 13.0, V13.0.88
// Based on NVVM 20.0.0
//

.version 9.0
.target sm_100
.address_size 64

	// .globl	_Z19multmat_kernel_cudaPKfS0_Pfi

.visible .entry _Z19multmat_kernel_cudaPKfS0_Pfi(
	.param .u64 .ptr .align 1 _Z19multmat_kernel_cudaPKfS0_Pfi_param_0,
	.param .u64 .ptr .align 1 _Z19multmat_kernel_cudaPKfS0_Pfi_param_1,
	.param .u64 .ptr .align 1 _Z19multmat_kernel_cudaPKfS0_Pfi_param_2,
	.param .u32 _Z19multmat_kernel_cudaPKfS0_Pfi_param_3
)
{
	.reg .pred 	%p<10>;
	.reg .b32 	%r<40>;
	.reg .b32 	%f<67>;
	.reg .b64 	%rd<67>;

	ld.param.u64 	%rd14, [_Z19multmat_kernel_cudaPKfS0_Pfi_param_0];
	ld.param.u64 	%rd15, [_Z19multmat_kernel_cudaPKfS0_Pfi_param_1];
	ld.param.u32 	%r18, [_Z19multmat_kernel_cudaPKfS0_Pfi_param_3];
	cvta.to.global.u64 	%rd1, %rd15;
	cvta.to.global.u64 	%rd2, %rd14;
	mov.u32 	%r19, %ctaid.y;
	mov.u32 	%r20, %ntid.y;
	mov.u32 	%r21, %tid.y;
	mad.lo.s32 	%r1, %r19, %r20, %r21;
	mov.u32 	%r22, %ctaid.x;
	mov.u32 	%r23, %ntid.x;
	mov.u32 	%r24, %tid.x;
	mad.lo.s32 	%r2, %r22, %r23, %r24;
	max.s32 	%r25, %r1, %r2;
	setp.ge.s32 	%p1, %r25, %r18;
	@%p1 bra 	$L__BB0_13;
	mul.lo.s32 	%r3, %r18, %r1;
	and.b32  	%r4, %r18, 7;
	setp.lt.u32 	%p2, %r18, 8;
	mov.f32 	%f66, 0f00000000;
	mov.b32 	%r38, 0;
	@%p2 bra 	$L__BB0_4;
	and.b32  	%r38, %r18, 2147483640;
	neg.s32 	%r36, %r38;
	mul.wide.s32 	%rd16, %r18, 4;
	add.s64 	%rd3, %rd1, %rd16;
	shl.b32 	%r7, %r18, 3;
	mul.wide.s32 	%rd17, %r18, 8;
	add.s64 	%rd4, %rd1, %rd17;
	mul.wide.s32 	%rd18, %r18, 12;
	add.s64 	%rd5, %rd1, %rd18;
	mul.wide.s32 	%rd19, %r18, 16;
	add.s64 	%rd6, %rd1, %rd19;
	mul.wide.s32 	%rd20, %r18, 20;
	add.s64 	%rd7, %rd1, %rd20;
	mul.wide.s32 	%rd21, %r18, 24;
	add.s64 	%rd8, %rd1, %rd21;
	mul.wide.s32 	%rd22, %r18, 28;
	add.s64 	%rd9, %rd1, %rd22;
	mul.wide.u32 	%rd23, %r3, 4;
	add.s64 	%rd24, %rd23, %rd2;
	add.s64 	%rd66, %rd24, 16;
	mov.f32 	%f66, 0f00000000;
	mov.u32 	%r35, %r2;
$L__BB0_3:
	.pragma "nounroll";
	mul.wide.s32 	%rd25, %r35, 4;
	add.s64 	%rd26, %rd3, %rd25;
	add.s64 	%rd27, %rd4, %rd25;
	add.s64 	%rd28, %rd5, %rd25;
	add.s64 	%rd29, %rd6, %rd25;
	add.s64 	%rd30, %rd7, %rd25;
	add.s64 	%rd31, %rd8, %rd25;
	add.s64 	%rd32, %rd9, %rd25;
	add.s64 	%rd33, %rd1, %rd25;
	ld.global.f32 	%f16, [%rd66+-16];
	ld.global.f32 	%f17, [%rd33];
	fma.rn.f32 	%f18, %f16, %f17, %f66;
	ld.global.f32 	%f19, [%rd66+-12];
	ld.global.f32 	%f20, [%rd26];
	fma.rn.f32 	%f21, %f19, %f20, %f18;
	ld.global.f32 	%f22, [%rd66+-8];
	ld.global.f32 	%f23, [%rd27];
	fma.rn.f32 	%f24, %f22, %f23, %f21;
	ld.global.f32 	%f25, [%rd66+-4];
	ld.global.f32 	%f26, [%rd28];
	fma.rn.f32 	%f27, %f25, %f26, %f24;
	ld.global.f32 	%f28, [%rd66];
	ld.global.f32 	%f29, [%rd29];
	fma.rn.f32 	%f30, %f28, %f29, %f27;
	ld.global.f32 	%f31, [%rd66+4];
	ld.global.f32 	%f32, [%rd30];
	fma.rn.f32 	%f33, %f31, %f32, %f30;
	ld.global.f32 	%f34, [%rd66+8];
	ld.global.f32 	%f35, [%rd31];
	fma.rn.f32 	%f36, %f34, %f35, %f33;
	ld.global.f32 	%f37, [%rd66+12];
	ld.global.f32 	%f38, [%rd32];
	fma.rn.f32 	%f66, %f37, %f38, %f36;
	add.s32 	%r36, %r36, 8;
	add.s32 	%r35, %r35, %r7;
	add.s64 	%rd66, %rd66, 32;
	setp.ne.s32 	%p3, %r36, 0;
	@%p3 bra 	$L__BB0_3;
$L__BB0_4:
	setp.eq.s32 	%p4, %r4, 0;
	@%p4 bra 	$L__BB0_12;
	and.b32  	%r13, %r18, 3;
	setp.lt.u32 	%p5, %r4, 4;
	@%p5 bra 	$L__BB0_7;
	add.s32 	%r27, %r38, %r3;
	mul.wide.u32 	%rd34, %r27, 4;
	add.s64 	%rd35, %rd2, %rd34;
	ld.global.f32 	%f40, [%rd35];
	mad.lo.s32 	%r28, %r38, %r18, %r2;
	mul.wide.s32 	%rd36, %r28, 4;
	add.s64 	%rd37, %rd1, %rd36;
	ld.global.f32 	%f41, [%rd37];
	fma.rn.f32 	%f42, %f40, %f41, %f66;
	cvt.u64.u32 	%rd38, %r3;
	cvt.u64.u32 	%rd39, %r38;
	add.s64 	%rd40, %rd39, %rd38;
	shl.b64 	%rd41, %rd40, 2;
	add.s64 	%rd42, %rd2, %rd41;
	ld.global.f32 	%f43, [%rd42+4];
	mul.wide.s32 	%rd43, %r18, 4;
	add.s64 	%rd44, %rd37, %rd43;
	ld.global.f32 	%f44, [%rd44];
	fma.rn.f32 	%f45, %f43, %f44, %f42;
	ld.global.f32 	%f46, [%rd42+8];
	add.s64 	%rd45, %rd44, %rd43;
	ld.global.f32 	%f47, [%rd45];
	fma.rn.f32 	%f48, %f46, %f47, %f45;
	ld.global.f32 	%f49, [%rd42+12];
	add.s64 	%rd46, %rd45, %rd43;
	ld.global.f32 	%f50, [%rd46];
	fma.rn.f32 	%f66, %f49, %f50, %f48;
	add.s32 	%r38, %r38, 4;
$L__BB0_7:
	setp.eq.s32 	%p6, %r13, 0;
	@%p6 bra 	$L__BB0_12;
	setp.eq.s32 	%p7, %r13, 1;
	@%p7 bra 	$L__BB0_10;
	add.s32 	%r29, %r38, %r3;
	mul.wide.u32 	%rd47, %r29, 4;
	add.s64 	%rd48, %rd2, %rd47;
	ld.global.f32 	%f52, [%rd48];
	mad.lo.s32 	%r30, %r38, %r18, %r2;
	mul.wide.s32 	%rd49, %r30, 4;
	add.s64 	%rd50, %rd1, %rd49;
	ld.global.f32 	%f53, [%rd50];
	fma.rn.f32 	%f54, %f52, %f53, %f66;
	cvt.u64.u32 	%rd51, %r3;
	cvt.u64.u32 	%rd52, %r38;
	add.s64 	%rd53, %rd52, %rd51;
	shl.b64 	%rd54, %rd53, 2;
	add.s64 	%rd55, %rd2, %rd54;
	ld.global.f32 	%f55, [%rd55+4];
	mul.wide.s32 	%rd56, %r18, 4;
	add.s64 	%rd57, %rd50, %rd56;
	ld.global.f32 	%f56, [%rd57];
	fma.rn.f32 	%f66, %f55, %f56, %f54;
	add.s32 	%r38, %r38, 2;
$L__BB0_10:
	and.b32  	%r31, %r18, 1;
	setp.eq.b32 	%p8, %r31, 1;
	not.pred 	%p9, %p8;
	@%p9 bra 	$L__BB0_12;
	add.s32 	%r32, %r38, %r3;
	mul.wide.u32 	%rd58, %r32, 4;
	add.s64 	%rd59, %rd2, %rd58;
	ld.global.f32 	%f57, [%rd59];
	mad.lo.s32 	%r33, %r38, %r18, %r2;
	mul.wide.s32 	%rd60, %r33, 4;
	add.s64 	%rd61, %rd1, %rd60;
	ld.global.f32 	%f58, [%rd61];
	fma.rn.f32 	%f66, %f57, %f58, %f66;
$L__BB0_12:
	ld.param.u64 	%rd65, [_Z19multmat_kernel_cudaPKfS0_Pfi_param_2];
	add.s32 	%r34, %r3, %r2;
	cvta.to.global.u64 	%rd62, %rd65;
	mul.wide.s32 	%rd63, %r34, 4;
	add.s64 	%rd64, %rd62, %rd63;
	st.global.f32 	[%rd64], %f66;
$L__BB0_13:
	ret;

}


// ===== COMPILED SASS (sm_100) =====

	.target	sm_100

	.elftype	@"ET_EXEC"


//--------------------- .note.nv.tkinfo           --------------------------
	.section	.note.nv.tkinfo,"",@"SHT_NOTE"
	.sectionflags	@"SHF_NOTE_NV_TKINFO"
	.tkinfo
        /*0018*/ 	.word	0x00000002
        /*0030*/ 	.string	""
        /*0030*/ 	.string	"ptxas"
        /*0030*/ 	.string	"Cuda compilation tools, release 13.0, V13.0.88"
        /*0030*/ 	.string	"Build cuda_13.0.r13.0/compiler.36424714_0"
        /*0030*/ 	.string	"-arch sm_100 -m 64 "



//--------------------- .note.nv.cuinfo           --------------------------
	.section	.note.nv.cuinfo,"",@"SHT_NOTE"
	.sectionflags	@"SHF_NOTE_NV_CUINFO"
        /*0018*/ 	.short	0x0002
        /*001a*/ 	.short	0x0064
        /*001c*/ 	.short	0x0082
	.zero		2


//--------------------- .nv.info                  --------------------------
	.section	.nv.info,"",@"SHT_CUDA_INFO"
	.align	4


	//----- nvinfo : EIATTR_REGCOUNT
	.align		4
        /*0000*/ 	.byte	0x04, 0x2f
        /*0002*/ 	.short	(.L_1 - .L_0)
	.align		4
.L_0:
        /*0004*/ 	.word	index@(_Z19multmat_kernel_cudaPKfS0_Pfi)
        /*0008*/ 	.word	0x0000001e


	//----- nvinfo : EIATTR_FRAME_SIZE
	.align		4
.L_1:
        /*000c*/ 	.byte	0x04, 0x11
        /*000e*/ 	.short	(.L_3 - .L_2)
	.align		4
.L_2:
        /*0010*/ 	.word	index@(_Z19multmat_kernel_cudaPKfS0_Pfi)
        /*0014*/ 	.word	0x00000000


	//----- nvinfo : EIATTR_MIN_STACK_SIZE
	.align		4
.L_3:
        /*0018*/ 	.byte	0x04, 0x12
        /*001a*/ 	.short	(.L_5 - .L_4)
	.align		4
.L_4:
        /*001c*/ 	.word	index@(_Z19multmat_kernel_cudaPKfS0_Pfi)
        /*0020*/ 	.word	0x00000000
.L_5:


//--------------------- .nv.compat                --------------------------
	.section	.nv.compat,"",@"SHT_CUDA_COMPAT_INFO"
	.align	4
        /*0000*/ 	.byte	0x02, 0x09, 0x00, 0x00, 0x02, 0x02, 0x01, 0x00, 0x02, 0x05, 0x05, 0x00, 0x03, 0x07, 0x01, 0x01
        /*0010*/ 	.byte	0x02, 0x03, 0x00, 0x00, 0x02, 0x06, 0x01, 0x00, 0x04, 0x0b, 0x08, 0x00, 0x09, 0x00, 0x00, 0x00
        /*0020*/ 	.byte	0x00, 0x00, 0x00, 0x00


//--------------------- .nv.info._Z19multmat_kernel_cudaPKfS0_Pfi --------------------------
	.section	.nv.info._Z19multmat_kernel_cudaPKfS0_Pfi,"",@"SHT_CUDA_INFO"
	.sectionflags	@""
	.align	4


	//----- nvinfo : EIATTR_CUDA_API_VERSION
	.align		4
        /*0000*/ 	.byte	0x04, 0x37
        /*0002*/ 	.short	(.L_7 - .L_6)
.L_6:
        /*0004*/ 	.word	0x00000082


	//----- nvinfo : EIATTR_KPARAM_INFO
	.align		4
.L_7:
        /*0008*/ 	.byte	0x04, 0x17
        /*000a*/ 	.short	(.L_9 - .L_8)
.L_8:
        /*000c*/ 	.word	0x00000000
        /*0010*/ 	.short	0x0003
        /*0012*/ 	.short	0x0018
        /*0014*/ 	.byte	0x00, 0xf0, 0x11, 0x00


	//----- nvinfo : EIATTR_KPARAM_INFO
	.align		4
.L_9:
        /*0018*/ 	.byte	0x04, 0x17
        /*001a*/ 	.short	(.L_11 - .L_10)
.L_10:
        /*001c*/ 	.word	0x00000000
        /*0020*/ 	.short	0x0002
        /*0022*/ 	.short	0x0010
        /*0024*/ 	.byte	0x00, 0xf5, 0x21, 0x00


	//----- nvinfo : EIATTR_KPARAM_INFO
	.align		4
.L_11:
        /*0028*/ 	.byte	0x04, 0x17
        /*002a*/ 	.short	(.L_13 - .L_12)
.L_12:
        /*002c*/ 	.word	0x00000000
        /*0030*/ 	.short	0x0001
        /*0032*/ 	.short	0x0008
        /*0034*/ 	.byte	0x00, 0xf5, 0x21, 0x00


	//----- nvinfo : EIATTR_KPARAM_INFO
	.align		4
.L_13:
        /*0038*/ 	.byte	0x04, 0x17
        /*003a*/ 	.short	(.L_15 - .L_14)
.L_14:
        /*003c*/ 	.word	0x00000000
        /*0040*/ 	.short	0x0000
        /*0042*/ 	.short	0x0000
        /*0044*/ 	.byte	0x00, 0xf5, 0x21, 0x00


	//----- nvinfo : EIATTR_SPARSE_MMA_MASK
	.align		4
.L_15:
        /*0048*/ 	.byte	0x03, 0x50
        /*004a*/ 	.short	0x0000


	//----- nvinfo : EIATTR_MAXREG_COUNT
	.align		4
        /*004c*/ 	.byte	0x03, 0x1b
        /*004e*/ 	.short	0x00ff


	//----- nvinfo : EIATTR_MERCURY_ISA_VERSION
	.align		4
        /*0050*/ 	.byte	0x03, 0x5f
        /*0052*/ 	.short	0x0101


	//----- nvinfo : EIATTR_VRC_CTA_INIT_COUNT
	.align		4
        /*0054*/ 	.byte	0x02, 0x4a
	.zero		1
	.zero		1


	//----- nvinfo : EIATTR_EXIT_INSTR_OFFSETS
	.align		4
        /*0058*/ 	.byte	0x04, 0x1c
        /*005a*/ 	.short	(.L_17 - .L_16)


	//   ....[0]....
.L_16:
        /*005c*/ 	.word	0x000000c0


	//   ....[1]....
        /*0060*/ 	.word	0x00000a90


	//----- nvinfo : EIATTR_CBANK_PARAM_SIZE
	.align		4
.L_17:
        /*0064*/ 	.byte	0x03, 0x19
        /*0066*/ 	.short	0x001c


	//----- nvinfo : EIATTR_PARAM_CBANK
	.align		4
        /*0068*/ 	.byte	0x04, 0x0a
        /*006a*/ 	.short	(.L_19 - .L_18)
	.align		4
.L_18:
        /*006c*/ 	.word	index@(.nv.constant0._Z19multmat_kernel_cudaPKfS0_Pfi)
        /*0070*/ 	.short	0x0380
        /*0072*/ 	.short	0x001c


	//----- nvinfo : EIATTR_SW_WAR
	.align		4
.L_19:
        /*0074*/ 	.byte	0x04, 0x36
        /*0076*/ 	.short	(.L_21 - .L_20)
.L_20:
        /*0078*/ 	.word	0x00000008
.L_21:


//--------------------- .nv.callgraph             --------------------------
	.section	.nv.callgraph,"",@"SHT_CUDA_CALLGRAPH"
	.align	4
	.sectionentsize	8
	.align		4
        /*0000*/ 	.word	0x00000000
	.align		4
        /*0004*/ 	.word	0xffffffff
	.align		4
        /*0008*/ 	.word	0x00000000
	.align		4
        /*000c*/ 	.word	0xfffffffe
	.align		4
        /*0010*/ 	.word	0x00000000
	.align		4
        /*0014*/ 	.word	0xfffffffd
	.align		4
        /*0018*/ 	.word	0x00000000
	.align		4
        /*001c*/ 	.word	0xfffffffc


//--------------------- .text._Z19multmat_kernel_cudaPKfS0_Pfi --------------------------
	.section	.text._Z19multmat_kernel_cudaPKfS0_Pfi,"ax",@progbits
	.align	128
        .global         _Z19multmat_kernel_cudaPKfS0_Pfi
        .type           _Z19multmat_kernel_cudaPKfS0_Pfi,@function
        .size           _Z19multmat_kernel_cudaPKfS0_Pfi,(.L_x_5 - _Z19multmat_kernel_cudaPKfS0_Pfi)
        .other          _Z19multmat_kernel_cudaPKfS0_Pfi,@"STO_CUDA_ENTRY STV_DEFAULT"
_Z19multmat_kernel_cudaPKfS0_Pfi:
.text._Z19multmat_kernel_cudaPKfS0_Pfi:
[----:B------:R-:W-:Y:S01]  /*0000*/  LDC R1, c[0x0][0x37c] ;  /* 0x0000df00ff017b82 */ /* 0x000fe20000000800 */
[----:B------:R-:W0:Y:S07]  /*0010*/  S2R R0, SR_TID.Y ;  /* 0x0000000000007919 */ /* 0x000e2e0000002200 */
[----:B------:R-:W0:Y:S01]  /*0020*/  S2UR UR4, SR_CTAID.Y ;  /* 0x00000000000479c3 */ /* 0x000e220000002600 */
[----:B------:R-:W1:Y:S01]  /*0030*/  LDCU UR20, c[0x0][0x398] ;  /* 0x00007300ff1477ac */ /* 0x000e620008000800 */
[----:B------:R-:W2:Y:S06]  /*0040*/  S2R R3, SR_TID.X ;  /* 0x0000000000037919 */ /* 0x000eac0000002100 */
[----:B------:R-:W0:Y:S08]  /*0050*/  LDC R13, c[0x0][0x364] ;  /* 0x0000d900ff0d7b82 */ /* 0x000e300000000800 */
[----:B------:R-:W2:Y:S08]  /*0060*/  S2UR UR5, SR_CTAID.X ;  /* 0x00000000000579c3 */ /* 0x000eb00000002500 */
[----:B------:R-:W2:Y:S01]  /*0070*/  LDC R2, c[0x0][0x360] ;  /* 0x0000d800ff027b82 */ /* 0x000ea20000000800 */
[----:B0-----:R-:W-:-:S02]  /*0080*/  IMAD R13, R13, UR4, R0 ;  /* 0x000000040d0d7c24 */ /* 0x001fc4000f8e0200 */
[----:B--2---:R-:W-:-:S05]  /*0090*/  IMAD R0, R2, UR5, R3 ;  /* 0x0000000502007c24 */ /* 0x004fca000f8e0203 */
[----:B------:R-:W-:-:S04]  /*00a0*/  VIMNMX R2, PT, PT, R13, R0, !PT ;  /* 0x000000000d027248 */ /* 0x000fc80007fe0100 */
[----:B-1----:R-:W-:-:S13]  /*00b0*/  ISETP.GE.AND P0, PT, R2, UR20, PT ;  /* 0x0000001402007c0c */ /* 0x002fda000bf06270 */
[----:B------:R-:W-:Y:S05]  /*00c0*/  @P0 EXIT ;  /* 0x000000000000094d */ /* 0x000fea0003800000 */
[----:B------:R-:W-:Y:S01]  /*00d0*/  UISETP.GE.U32.AND UP0, UPT, UR20, 0x8, UPT ;  /* 0x000000081400788c */ /* 0x000fe2000bf06070 */
[----:B------:R-:W-:Y:S02]  /*00e0*/  HFMA2 R12, -RZ, RZ, 0, 0 ;  /* 0x00000000ff0c7431 */ /* 0x000fe400000001ff */
[----:B------:R-:W-:Y:S01]  /*00f0*/  IMAD R13, R13, UR20, RZ ;  /* 0x000000140d0d7c24 */ /* 0x000fe2000f8e02ff */
[----:B------:R-:W-:Y:S01]  /*0100*/  UMOV UR4, URZ ;  /* 0x000000ff00047c82 */ /* 0x000fe20008000000 */
[----:B------:R-:W0:Y:S04]  /*0110*/  LDCU.64 UR18, c[0x0][0x358] ;  /* 0x00006b00ff1277ac */ /* 0x000e280008000a00 */
[----:B------:R-:W-:Y:S05]  /*0120*/  BRA.U !UP0, `(.L_x_0) ;  /* 0x0000000508047547 */ /* 0x000fea000b800000 */
[----:B------:R-:W1:Y:S01]  /*0130*/  LDCU.128 UR24, c[0x0][0x380] ;  /* 0x00007000ff1877ac */ /* 0x000e620008000c00 */
[----:B------:R-:W-:Y:S02]  /*0140*/  MOV R12, RZ ;  /* 0x000000ff000c7202 */ /* 0x000fe40000000f00 */
[----:B------:R-:W-:Y:S01]  /*0150*/  MOV R14, R0 ;  /* 0x00000000000e7202 */ /* 0x000fe20000000f00 */
[----:B------:R-:W-:-:S04]  /*0160*/  ULOP3.LUT UR4, UR20, 0x7ffffff8, URZ, 0xc0, !UPT ;  /* 0x7ffffff814047892 */ /* 0x000fc8000f8ec0ff */
[----:B------:R-:W-:Y:S01]  /*0170*/  UIADD3 UR5, UPT, UPT, -UR4, URZ, URZ ;  /* 0x000000ff04057290 */ /* 0x000fe2000fffe1ff */
[----:B-1----:R-:W-:Y:S01]  /*0180*/  MOV R2, UR24 ;  /* 0x0000001800027c02 */ /* 0x002fe20008000f00 */
[----:B------:R-:W-:Y:S01]  /*0190*/  UIMAD.WIDE UR6, UR20, 0x8, UR26 ;  /* 0x00000008140678a5 */ /* 0x000fe2000f8e021a */
[----:B------:R-:W-:Y:S01]  /*01a0*/  MOV R3, UR25 ;  /* 0x0000001900037c02 */ /* 0x000fe20008000f00 */
[----:B------:R-:W-:Y:S02]  /*01b0*/  UIMAD.WIDE UR8, UR20, 0xc, UR26 ;  /* 0x0000000c140878a5 */ /* 0x000fe4000f8e021a */
[----:B------:R-:W-:Y:S01]  /*01c0*/  UIMAD.WIDE UR10, UR20, 0x10, UR26 ;  /* 0x00000010140a78a5 */ /* 0x000fe2000f8e021a */
[----:B------:R-:W-:Y:S01]  /*01d0*/  IMAD.WIDE.U32 R2, R13, 0x4, R2 ;  /* 0x000000040d027825 */ /* 0x000fe200078e0002 */
[----:B------:R-:W-:Y:S02]  /*01e0*/  UIMAD.WIDE UR12, UR20, 0x14, UR26 ;  /* 0x00000014140c78a5 */ /* 0x000fe4000f8e021a */
[----:B------:R-:W-:Y:S01]  /*01f0*/  UIMAD.WIDE UR14, UR20, 0x18, UR26 ;  /* 0x00000018140e78a5 */ /* 0x000fe2000f8e021a */
[----:B------:R-:W-:Y:S01]  /*0200*/  IADD3 R2, P0, PT, R2, 0x10, RZ ;  /* 0x0000001002027810 */ /* 0x000fe20007f1e0ff */
[----:B------:R-:W-:-:S03]  /*0210*/  UIMAD.WIDE UR16, UR20, 0x1c, UR26 ;  /* 0x0000001c141078a5 */ /* 0x000fc6000f8e021a */
[----:B------:R-:W-:-:S09]  /*0220*/  IADD3.X R3, PT, PT, RZ, R3, RZ, P0, !PT ;  /* 0x00000003ff037210 */ /* 0x000fd200007fe4ff */
.L_x_1:
[----:B------:R-:W-:Y:S01]  /*0230*/  UIMAD.WIDE UR22, UR20, 0x4, UR26 ;  /* 0x00000004141678a5 */ /* 0x000fe2000f8e021a */
[----:B------:R-:W-:Y:S02]  /*0240*/  IMAD.MOV.U32 R23, RZ, RZ, 0x4 ;  /* 0x00000004ff177424 */ /* 0x000fe400078e00ff */
[----:B------:R-:W-:Y:S01]  /*0250*/  HFMA2 R11, -RZ, RZ, 0, 2.384185791015625e-07 ;  /* 0x00000004ff0b7431 */ /* 0x000fe200000001ff */
[----:B------:R-:W-:Y:S01]  /*0260*/  MOV R25, 0x4 ;  /* 0x0000000400197802 */ /* 0x000fe20000000f00 */
[----:B0-----:R-:W2:Y:S01]  /*0270*/  LDG.E R21, desc[UR18][R2.64+-0x10] ;  /* 0xfffff01202157981 */ /* 0x001ea2000c1e1900 */
[C---:B------:R-:W-:Y:S01]  /*0280*/  IMAD.WIDE R22, R14.reuse, R23, UR26 ;  /* 0x0000001a0e167e25 */ /* 0x040fe2000f8e0217 */
[----:B------:R-:W-:Y:S02]  /*0290*/  MOV R8, UR22 ;  /* 0x0000001600087c02 */ /* 0x000fe40008000f00 */
[----:B------:R-:W-:Y:S01]  /*02a0*/  MOV R9, UR23 ;  /* 0x0000001700097c02 */ /* 0x000fe20008000f00 */
[----:B------:R-:W3:Y:S02]  /*02b0*/  LDG.E R19, desc[UR18][R2.64+-0xc] ;  /* 0xfffff41202137981 */ /* 0x000ee4000c1e1900 */
[----:B------:R-:W-:-:S02]  /*02c0*/  IMAD.WIDE R8, R14, 0x4, R8 ;  /* 0x000000040e087825 */ /* 0x000fc400078e0208 */
[----:B------:R-:W2:Y:S01]  /*02d0*/  LDG.E R22, desc[UR18][R22.64] ;  /* 0x0000001216167981 */ /* 0x000ea2000c1e1900 */
[----:B------:R-:W-:Y:S01]  /*02e0*/  MOV R5, 0x4 ;  /* 0x0000000400057802 */ /* 0x000fe20000000f00 */
[C---:B------:R-:W-:Y:S02]  /*02f0*/  IMAD.WIDE R24, R14.reuse, R25, UR6 ;  /* 0x000000060e187e25 */ /* 0x040fe4000f8e0219 */
[----:B------:R0:W3:Y:S02]  /*0300*/  LDG.E R20, desc[UR18][R8.64] ;  /* 0x0000001208147981 */ /* 0x0000e4000c1e1900 */
[----:B------:R-:W-:Y:S02]  /*0310*/  IMAD.WIDE R10, R14, R11, UR8 ;  /* 0x000000080e0a7e25 */ /* 0x000fe4000f8e020b */
[----:B------:R-:W4:Y:S04]  /*0320*/  LDG.E R18, desc[UR18][R24.64] ;  /* 0x0000001218127981 */ /* 0x000f28000c1e1900 */
[----:B------:R-:W4:Y:S01]  /*0330*/  LDG.E R17, desc[UR18][R2.64+-0x8] ;  /* 0xfffff81202117981 */ /* 0x000f22000c1e1900 */
[----:B0-----:R-:W-:-:S02]  /*0340*/  HFMA2 R9, -RZ, RZ, 0, 2.384185791015625e-07 ;  /* 0x00000004ff097431 */ /* 0x001fc400000001ff */
[----:B------:R-:W-:Y:S01]  /*0350*/  IMAD.MOV.U32 R7, RZ, RZ, 0x4 ;  /* 0x00000004ff077424 */ /* 0x000fe200078e00ff */
[----:B------:R0:W5:Y:S01]  /*0360*/  LDG.E R16, desc[UR18][R10.64] ;  /* 0x000000120a107981 */ /* 0x000162000c1e1900 */
[----:B------:R-:W-:-:S03]  /*0370*/  IMAD.WIDE R4, R14, R5, UR10 ;  /* 0x0000000a0e047e25 */ /* 0x000fc6000f8e0205 */
[----:B------:R-:W5:Y:S01]  /*0380*/  LDG.E R15, desc[UR18][R2.64+-0x4] ;  /* 0xfffffc12020f7981 */ /* 0x000f62000c1e1900 */
[C---:B------:R-:W-:Y:S01]  /*0390*/  IMAD.WIDE R6, R14.reuse, R7, UR12 ;  /* 0x0000000c0e067e25 */ /* 0x040fe2000f8e0207 */
[----:B------:R-:W-:Y:S02]  /*03a0*/  MOV R27, 0x4 ;  /* 0x00000004001b7802 */ /* 0x000fe40000000f00 */
[----:B------:R1:W5:Y:S01]  /*03b0*/  LDG.E R4, desc[UR18][R4.64] ;  /* 0x0000001204047981 */ /* 0x000362000c1e1900 */
[----:B------:R-:W-:-:S03]  /*03c0*/  IMAD.WIDE R8, R14, R9, UR14 ;  /* 0x0000000e0e087e25 */ /* 0x000fc6000f8e0209 */
[----:B------:R-:W5:Y:S01]  /*03d0*/  LDG.E R23, desc[UR18][R2.64] ;  /* 0x0000001202177981 */ /* 0x000f62000c1e1900 */
[----:B0-----:R-:W-:-:S03]  /*03e0*/  IMAD.WIDE R10, R14, R27, UR16 ;  /* 0x000000100e0a7e25 */ /* 0x001fc6000f8e021b */
[----:B------:R-:W5:Y:S04]  /*03f0*/  LDG.E R7, desc[UR18][R6.64] ;  /* 0x0000001206077981 */ /* 0x000f68000c1e1900 */
[----:B------:R-:W5:Y:S04]  /*0400*/  LDG.E R24, desc[UR18][R2.64+0x4] ;  /* 0x0000041202187981 */ /* 0x000f68000c1e1900 */
[----:B------:R-:W5:Y:S04]  /*0410*/  LDG.E R8, desc[UR18][R8.64] ;  /* 0x0000001208087981 */ /* 0x000f68000c1e1900 */
[----:B------:R-:W5:Y:S04]  /*0420*/  LDG.E R25, desc[UR18][R2.64+0x8] ;  /* 0x0000081202197981 */ /* 0x000f68000c1e1900 */
[----:B------:R-:W5:Y:S04]  /*0430*/  LDG.E R10, desc[UR18][R10.64] ;  /* 0x000000120a0a7981 */ /* 0x000f68000c1e1900 */
[----:B------:R0:W5:Y:S01]  /*0440*/  LDG.E R27, desc[UR18][R2.64+0xc] ;  /* 0x00000c12021b7981 */ /* 0x000162000c1e1900 */
[----:B------:R-:W-:-:S04]  /*0450*/  UIADD3 UR5, UPT, UPT, UR5, 0x8, URZ ;  /* 0x0000000805057890 */ /* 0x000fc8000fffe0ff */
[----:B------:R-:W-:Y:S01]  /*0460*/  UISETP.NE.AND UP0, UPT, UR5, URZ, UPT ;  /* 0x000000ff0500728c */ /* 0x000fe2000bf05270 */
[----:B-1----:R-:W-:Y:S02]  /*0470*/  MOV R5, UR20 ;  /* 0x0000001400057c02 */ /* 0x002fe40008000f00 */
[----:B0-----:R-:W-:Y:S02]  /*0480*/  IADD3 R2, P0, PT, R2, 0x20, RZ ;  /* 0x0000002002027810 */ /* 0x001fe40007f1e0ff */
[----:B------:R-:W-:Y:S02]  /*0490*/  LEA R14, R5, R14, 0x3 ;  /* 0x0000000e050e7211 */ /* 0x000fe400078e18ff */
[----:B------:R-:W-:Y:S01]  /*04a0*/  IADD3.X R3, PT, PT, RZ, R3, RZ, P0, !PT ;  /* 0x00000003ff037210 */ /* 0x000fe200007fe4ff */
[----:B--2---:R-:W-:-:S04]  /*04b0*/  FFMA R22, R21, R22, R12 ;  /* 0x0000001615167223 */ /* 0x004fc8000000000c */
[----:B---3--:R-:W-:-:S04]  /*04c0*/  FFMA R20, R19, R20, R22 ;  /* 0x0000001413147223 */ /* 0x008fc80000000016 */
[----:B----4-:R-:W-:-:S04]  /*04d0*/  FFMA R18, R17, R18, R20 ;  /* 0x0000001211127223 */ /* 0x010fc80000000014 */
[----:B-----5:R-:W-:-:S04]  /*04e0*/  FFMA R16, R15, R16, R18 ;  /* 0x000000100f107223 */ /* 0x020fc80000000012 */
[----:B------:R-:W-:-:S04]  /*04f0*/  FFMA R23, R23, R4, R16 ;  /* 0x0000000417177223 */ /* 0x000fc80000000010 */
[----:B------:R-:W-:-:S04]  /*0500*/  FFMA R24, R24, R7, R23 ;  /* 0x0000000718187223 */ /* 0x000fc80000000017 */
[----:B------:R-:W-:-:S04]  /*0510*/  FFMA R8, R25, R8, R24 ;  /* 0x0000000819087223 */ /* 0x000fc80000000018 */
[----:B------:R-:W-:Y:S01]  /*0520*/  FFMA R12, R27, R10, R8 ;  /* 0x0000000a1b0c7223 */ /* 0x000fe20000000008 */
[----:B------:R-:W-:Y:S06]  /*0530*/  BRA.U UP0, `(.L_x_1) ;  /* 0xfffffffd003c7547 */ /* 0x000fec000b83ffff */
.L_x_0:
[----:B------:R-:W-:-:S04]  /*0540*/  ULOP3.LUT UR6, UR20, 0x7, URZ, 0xc0, !UPT ;  /* 0x0000000714067892 */ /* 0x000fc8000f8ec0ff */
[----:B------:R-:W-:-:S09]  /*0550*/  UISETP.NE.AND UP0, UPT, UR6, URZ, UPT ;  /* 0x000000ff0600728c */ /* 0x000fd2000bf05270 */
[----:B------:R-:W-:Y:S05]  /*0560*/  BRA.U !UP0, `(.L_x_2) ;  /* 0x0000000508387547 */ /* 0x000fea000b800000 */
[----:B------:R-:W-:Y:S02]  /*0570*/  UISETP.GE.U32.AND UP0, UPT, UR6, 0x4, UPT ;  /* 0x000000040600788c */ /* 0x000fe4000bf06070 */
[----:B------:R-:W-:-:S04]  /*0580*/  ULOP3.LUT UR5, UR20, 0x3, URZ, 0xc0, !UPT ;  /* 0x0000000314057892 */ /* 0x000fc8000f8ec0ff */
[----:B------:R-:W-:-:S03]  /*0590*/  UISETP.NE.AND UP1, UPT, UR5, URZ, UPT ;  /* 0x000000ff0500728c */ /* 0x000fc6000bf25270 */
[----:B------:R-:W-:Y:S08]  /*05a0*/  BRA.U !UP0, `(.L_x_3) ;  /* 0x00000001087c7547 */ /* 0x000ff0000b800000 */
[----:B------:R-:W1:Y:S01]  /*05b0*/  LDC.64 R6, c[0x0][0x388] ;  /* 0x0000e200ff067b82 */ /* 0x000e620000000a00 */
[----:B------:R-:W2:Y:S01]  /*05c0*/  LDCU.64 UR6, c[0x0][0x380] ;  /* 0x00007000ff0677ac */ /* 0x000ea20008000a00 */
[----:B------:R-:W-:Y:S01]  /*05d0*/  IMAD.U32 R9, RZ, RZ, UR4 ;  /* 0x00000004ff097e24 */ /* 0x000fe2000f8e00ff */
[C---:B------:R-:W-:Y:S02]  /*05e0*/  IADD3 R3, PT, PT, R13.reuse, UR4, RZ ;  /* 0x000000040d037c10 */ /* 0x040fe4000fffe0ff */
[----:B------:R-:W-:Y:S01]  /*05f0*/  IADD3 R10, P0, PT, R13, UR4, RZ ;  /* 0x000000040d0a7c10 */ /* 0x000fe2000ff1e0ff */
[----:B------:R-:W-:Y:S01]  /*0600*/  IMAD R9, R9, UR20, R0 ;  /* 0x0000001409097c24 */ /* 0x000fe2000f8e0200 */
[----:B------:R-:W-:Y:S01]  /*0610*/  MOV R11, UR20 ;  /* 0x00000014000b7c02 */ /* 0x000fe20008000f00 */
[----:B------:R-:W3:Y:S01]  /*0620*/  LDC.64 R4, c[0x0][0x380] ;  /* 0x0000e000ff047b82 */ /* 0x000ee20000000a00 */
[----:B------:R-:W-:Y:S01]  /*0630*/  MOV R15, UR20 ;  /* 0x00000014000f7c02 */ /* 0x000fe20008000f00 */
[----:B-1----:R-:W-:Y:S01]  /*0640*/  IMAD.WIDE R6, R9, 0x4, R6 ;  /* 0x0000000409067825 */ /* 0x002fe200078e0206 */
[----:B------:R-:W-:-:S05]  /*0650*/  MOV R9, UR20 ;  /* 0x0000001400097c02 */ /* 0x000fca0008000f00 */
[----:B------:R-:W-:Y:S02]  /*0660*/  IMAD.WIDE R8, R9, 0x4, R6 ;  /* 0x0000000409087825 */ /* 0x000fe400078e0206 */
[----:B0-----:R-:W4:Y:S02]  /*0670*/  LDG.E R6, desc[UR18][R6.64] ;  /* 0x0000001206067981 */ /* 0x001f24000c1e1900 */
[----:B---3--:R-:W-:Y:S01]  /*0680*/  IMAD.WIDE.U32 R4, R3, 0x4, R4 ;  /* 0x0000000403047825 */ /* 0x008fe200078e0004 */
[----:B------:R-:W-:Y:S01]  /*0690*/  IADD3.X R3, PT, PT, RZ, RZ, RZ, P0, !PT ;  /* 0x000000ffff037210 */ /* 0x000fe200007fe4ff */
[----:B------:R-:W3:Y:S01]  /*06a0*/  LDG.E R17, desc[UR18][R8.64] ;  /* 0x0000001208117981 */ /* 0x000ee2000c1e1900 */
[----:B--2---:R-:W-:-:S03]  /*06b0*/  LEA R2, P0, R10, UR6, 0x2 ;  /* 0x000000060a027c11 */ /* 0x004fc6000f8010ff */
[----:B------:R-:W4:Y:S01]  /*06c0*/  LDG.E R5, desc[UR18][R4.64] ;  /* 0x0000001204057981 */ /* 0x000f22000c1e1900 */
[----:B------:R-:W-:Y:S01]  /*06d0*/  LEA.HI.X R3, R10, UR7, R3, 0x2, P0 ;  /* 0x000000070a037c11 */ /* 0x000fe200080f1403 */
[----:B------:R-:W-:-:S04]  /*06e0*/  IMAD.WIDE R10, R11, 0x4, R8 ;  /* 0x000000040b0a7825 */ /* 0x000fc800078e0208 */
[----:B------:R-:W3:Y:S01]  /*06f0*/  LDG.E R16, desc[UR18][R2.64+0x4] ;  /* 0x0000041202107981 */ /* 0x000ee2000c1e1900 */
[----:B------:R-:W-:-:S03]  /*0700*/  IMAD.WIDE R14, R15, 0x4, R10 ;  /* 0x000000040f0e7825 */ /* 0x000fc600078e020a */
[----:B------:R-:W2:Y:S04]  /*0710*/  LDG.E R19, desc[UR18][R10.64] ;  /* 0x000000120a137981 */ /* 0x000ea8000c1e1900 */
[----:B------:R-:W2:Y:S04]  /*0720*/  LDG.E R18, desc[UR18][R2.64+0x8] ;  /* 0x0000081202127981 */ /* 0x000ea8000c1e1900 */
[----:B------:R-:W5:Y:S04]  /*0730*/  LDG.E R20, desc[UR18][R2.64+0xc] ;  /* 0x00000c1202147981 */ /* 0x000f68000c1e1900 */
[----:B------:R-:W5:Y:S01]  /*0740*/  LDG.E R14, desc[UR18][R14.64] ;  /* 0x000000120e0e7981 */ /* 0x000f62000c1e1900 */
[----:B------:R-:W-:Y:S01]  /*0750*/  UIADD3 UR4, UPT, UPT, UR4, 0x4, URZ ;  /* 0x0000000404047890 */ /* 0x000fe2000fffe0ff */
[----:B----4-:R-:W-:-:S04]  /*0760*/  FFMA R5, R5, R6, R12 ;  /* 0x0000000605057223 */ /* 0x010fc8000000000c */
[----:B---3--:R-:W-:-:S04]  /*0770*/  FFMA R5, R16, R17, R5 ;  /* 0x0000001110057223 */ /* 0x008fc80000000005 */
[----:B--2---:R-:W-:-:S04]  /*0780*/  FFMA R5, R18, R19, R5 ;  /* 0x0000001312057223 */ /* 0x004fc80000000005 */
[----:B-----5:R-:W-:-:S07]  /*0790*/  FFMA R12, R20, R14, R5 ;  /* 0x0000000e140c7223 */ /* 0x020fce0000000005 */
.L_x_3:
[----:B------:R-:W-:Y:S05]  /*07a0*/  BRA.U !UP1, `(.L_x_2) ;  /* 0x0000000109a87547 */ /* 0x000fea000b800000 */
[----:B------:R-:W-:Y:S01]  /*07b0*/  UISETP.NE.AND UP0, UPT, UR5, 0x1, UPT ;  /* 0x000000010500788c */ /* 0x000fe2000bf05270 */
[----:B------:R-:W-:Y:S01]  /*07c0*/  MOV R7, UR4 ;  /* 0x0000000400077c02 */ /* 0x000fe20008000f00 */
[----:B------:R-:W-:Y:S02]  /*07d0*/  ULOP3.LUT UR5, UR20, 0x1, URZ, 0xc0, !UPT ;  /* 0x0000000114057892 */ /* 0x000fe4000f8ec0ff */
[----:B------:R-:W-:Y:S02]  /*07e0*/  MOV R15, UR20 ;  /* 0x00000014000f7c02 */ /* 0x000fe40008000f00 */
[----:B------:R-:W-:Y:S01]  /*07f0*/  UISETP.NE.U32.AND UP1, UPT, UR5, 0x1, UPT ;  /* 0x000000010500788c */ /* 0x000fe2000bf25070 */
[----:B------:R-:W-:-:S04]  /*0800*/  PLOP3.LUT P1, PT, PT, PT, UP0, 0x80, 0x8 ;  /* 0x000000000008781c */ /* 0x000fc80003f2f008 */
[----:B------:R-:W1:Y:S01]  /*0810*/  @UP0 LDCU.128 UR8, c[0x0][0x380] ;  /* 0x00007000ff0807ac */ /* 0x000e620008000c00 */
[----:B------:R-:W-:Y:S01]  /*0820*/  PLOP3.LUT P0, PT, PT, PT, UP1, 0x80, 0x8 ;  /* 0x000000000008781c */ /* 0x000fe20003f0f018 */
[----:B------:R-:W2:Y:S04]  /*0830*/  @UP0 LDCU.64 UR6, c[0x0][0x380] ;  /* 0x00007000ff0607ac */ /* 0x000ea80008000a00 */
[----:B------:R-:W3:Y:S03]  /*0840*/  @!UP1 LDCU.128 UR12, c[0x0][0x380] ;  /* 0x00007000ff0c97ac */ /* 0x000ee60008000c00 */
[C---:B------:R-:W-:Y:S02]  /*0850*/  @P1 IADD3 R3, PT, PT, R13.reuse, UR4, RZ ;  /* 0x000000040d031c10 */ /* 0x040fe4000fffe0ff */
[----:B------:R-:W-:Y:S01]  /*0860*/  @P1 IADD3 R6, P2, PT, R13, UR4, RZ ;  /* 0x000000040d061c10 */ /* 0x000fe2000ff5e0ff */
[----:B------:R-:W-:Y:S01]  /*0870*/  @UP0 UIADD3 UR4, UPT, UPT, UR4, 0x2, URZ ;  /* 0x0000000204040890 */ /* 0x000fe2000fffe0ff */
[----:B-1----:R-:W-:Y:S01]  /*0880*/  MOV R11, UR9 ;  /* 0x00000009000b7c02 */ /* 0x002fe20008000f00 */
[----:B------:R-:W-:Y:S01]  /*0890*/  IMAD.U32 R10, RZ, RZ, UR8 ;  /* 0x00000008ff0a7e24 */ /* 0x000fe2000f8e00ff */
[----:B------:R-:W-:-:S02]  /*08a0*/  MOV R4, UR10 ;  /* 0x0000000a00047c02 */ /* 0x000fc40008000f00 */
[----:B------:R-:W-:Y:S01]  /*08b0*/  MOV R5, UR11 ;  /* 0x0000000b00057c02 */ /* 0x000fe20008000f00 */
[----:B------:R-:W-:-:S04]  /*08c0*/  @P1 IMAD.WIDE.U32 R10, R3, 0x4, R10 ;  /* 0x00000004030a1825 */ /* 0x000fc800078e000a */
[----:B------:R-:W-:Y:S01]  /*08d0*/  @P1 IMAD R3, R7, UR20, R0 ;  /* 0x0000001407031c24 */ /* 0x000fe2000f8e0200 */
[----:B------:R-:W-:Y:S01]  /*08e0*/  @P1 IADD3.X R7, PT, PT, RZ, RZ, RZ, P2, !PT ;  /* 0x000000ffff071210 */ /* 0x000fe200017fe4ff */
[----:B------:R-:W-:Y:S01]  /*08f0*/  IMAD.U32 R19, RZ, RZ, UR4 ;  /* 0x00000004ff137e24 */ /* 0x000fe2000f8e00ff */
[C---:B--2---:R-:W-:Y:S01]  /*0900*/  @P1 LEA R2, P2, R6.reuse, UR6, 0x2 ;  /* 0x0000000606021c11 */ /* 0x044fe2000f8410ff */
[----:B------:R-:W-:Y:S01]  /*0910*/  @P1 IMAD.WIDE R4, R3, 0x4, R4 ;  /* 0x0000000403041825 */ /* 0x000fe200078e0204 */
[----:B------:R-:W-:Y:S01]  /*0920*/  @!P0 IADD3 R17, PT, PT, R13, UR4, RZ ;  /* 0x000000040d118c10 */ /* 0x000fe2000fffe0ff */
[----:B0-----:R-:W2:Y:S01]  /*0930*/  @P1 LDG.E R11, desc[UR18][R10.64] ;  /* 0x000000120a0b1981 */ /* 0x001ea2000c1e1900 */
[----:B------:R-:W-:Y:S01]  /*0940*/  @P1 LEA.HI.X R3, R6, UR7, R7, 0x2, P2 ;  /* 0x0000000706031c11 */ /* 0x000fe200090f1407 */
[----:B------:R-:W-:Y:S01]  /*0950*/  @!P0 IMAD R19, R19, UR20, R0 ;  /* 0x0000001413138c24 */ /* 0x000fe2000f8e0200 */
[----:B---3--:R-:W-:Y:S01]  /*0960*/  MOV R6, UR12 ;  /* 0x0000000c00067c02 */ /* 0x008fe20008000f00 */
[----:B------:R-:W-:Y:S01]  /*0970*/  @P1 IMAD.WIDE R14, R15, 0x4, R4 ;  /* 0x000000040f0e1825 */ /* 0x000fe200078e0204 */
[----:B------:R-:W-:Y:S01]  /*0980*/  MOV R7, UR13 ;  /* 0x0000000d00077c02 */ /* 0x000fe20008000f00 */
[----:B------:R-:W2:Y:S01]  /*0990*/  @P1 LDG.E R4, desc[UR18][R4.64] ;  /* 0x0000001204041981 */ /* 0x000ea2000c1e1900 */
[----:B------:R-:W-:-:S02]  /*09a0*/  MOV R8, UR14 ;  /* 0x0000000e00087c02 */ /* 0x000fc40008000f00 */
[----:B------:R-:W-:Y:S01]  /*09b0*/  MOV R9, UR15 ;  /* 0x0000000f00097c02 */ /* 0x000fe20008000f00 */
[----:B------:R-:W-:Y:S01]  /*09c0*/  @!P0 IMAD.WIDE.U32 R6, R17, 0x4, R6 ;  /* 0x0000000411068825 */ /* 0x000fe200078e0006 */
[----:B------:R-:W3:Y:S03]  /*09d0*/  @P1 LDG.E R14, desc[UR18][R14.64] ;  /* 0x000000120e0e1981 */ /* 0x000ee6000c1e1900 */
[----:B------:R-:W-:Y:S01]  /*09e0*/  @!P0 IMAD.WIDE R8, R19, 0x4, R8 ;  /* 0x0000000413088825 */ /* 0x000fe200078e0208 */
[----:B------:R-:W3:Y:S04]  /*09f0*/  @P1 LDG.E R2, desc[UR18][R2.64+0x4] ;  /* 0x0000041202021981 */ /* 0x000ee8000c1e1900 */
[----:B------:R-:W4:Y:S04]  /*0a00*/  @!P0 LDG.E R7, desc[UR18][R6.64] ;  /* 0x0000001206078981 */ /* 0x000f28000c1e1900 */
[----:B------:R-:W4:Y:S01]  /*0a10*/  @!P0 LDG.E R8, desc[UR18][R8.64] ;  /* 0x0000001208088981 */ /* 0x000f22000c1e1900 */
[----:B--2---:R-:W-:-:S04]  /*0a20*/  @P1 FFMA R11, R11, R4, R12 ;  /* 0x000000040b0b1223 */ /* 0x004fc8000000000c */
[----:B---3--:R-:W-:-:S04]  /*0a30*/  @P1 FFMA R12, R2, R14, R11 ;  /* 0x0000000e020c1223 */ /* 0x008fc8000000000b */
[----:B----4-:R-:W-:-:S07]  /*0a40*/  @!P0 FFMA R12, R7, R8, R12 ;  /* 0x00000008070c8223 */ /* 0x010fce000000000c */
.L_x_2:
[----:B------:R-:W1:Y:S01]  /*0a50*/  LDC.64 R2, c[0x0][0x390] ;  /* 0x0000e400ff027b82 */ /* 0x000e620000000a00 */
[----:B------:R-:W-:-:S05]  /*0a60*/  IADD3 R13, PT, PT, R0, R13, RZ ;  /* 0x0000000d000d7210 */ /* 0x000fca0007ffe0ff */
[----:B-1----:R-:W-:-:S05]  /*0a70*/  IMAD.WIDE R2, R13, 0x4, R2 ;  /* 0x000000040d027825 */ /* 0x002fca00078e0202 */
[----:B0-----:R-:W-:Y:S01]  /*0a80*/  STG.E desc[UR18][R2.64], R12 ;  /* 0x0000000c02007986 */ /* 0x001fe2000c101912 */
[----:B------:R-:W-:Y:S05]  /*0a90*/  EXIT ;  /* 0x000000000000794d */ /* 0x000fea0003800000 */
.L_x_4:
[----:B------:R-:W-:-:S00]  /*0aa0*/  BRA `(.L_x_4) ;  /* 0xfffffffc00fc7947 */ /* 0x000fc0000383ffff */
[----:B------:R-:W-:-:S00]  /*0ab0*/  NOP ;  /* 0x0000000000007918 */ /* 0x000fc00000000000 */
        /* <DEDUP_REMOVED lines=12> */
.L_x_5:


//--------------------- .nv.shared.reserved.0     --------------------------
	.section	.nv.shared.reserved.0,"aw",@nobits
	.weak		__nv_reservedSMEM_offset_0_alias
	.size		__nv_reservedSMEM_offset_0_alias, 0, 64
	.other		__nv_reservedSMEM_offset_0_alias,@"STO_CUDA_RESERVED_SHARED STV_DEFAULT"
__nv_reservedSMEM_offset_0_alias:
	.zero		0
	.zero		64


//--------------------- .nv.constant0._Z19multmat_kernel_cudaPKfS0_Pfi --------------------------
	.section	.nv.constant0._Z19multmat_kernel_cudaPKfS0_Pfi,"a",@progbits
	.sectionflags	@""
	.align	4
.nv.constant0._Z19multmat_kernel_cudaPKfS0_Pfi:
	.zero		924


//--------------------- SYMBOLS --------------------------

	.type		.nv.reservedSmem.offset0,@object
	.size		.nv.reservedSmem.offset0,0x4
